	.headerflags	@"EF_CUDA_TEXMODE_UNIFIED EF_CUDA_64BIT_ADDRESS EF_CUDA_ACCELERATORS EF_CUDA_SM90 EF_CUDA_VIRTUAL_SM(EF_CUDA_SM90)"
	.elftype	@"ET_EXEC"


//--------------------- .nv.info                  --------------------------
	.section	.nv.info,"",@"SHT_CUDA_INFO"
	.align	4


	//----- nvinfo : EIATTR_REGCOUNT
	.align		4
        /*0000*/ 	.byte	0x04, 0x2f
        /*0002*/ 	.short	(.L_2 - .L_1)
	.align		4
.L_1:
        /*0004*/ 	.word	index@(triton_poi_fused_convolution_gelu_14)
        /*0008*/ 	.word	0x0000001f


	//----- nvinfo : EIATTR_MIN_STACK_SIZE
	.align		4
.L_2:
        /*000c*/ 	.byte	0x04, 0x12
        /*000e*/ 	.short	(.L_4 - .L_3)
	.align		4
.L_3:
        /*0010*/ 	.word	index@(triton_poi_fused_convolution_gelu_14)
        /*0014*/ 	.word	0x00000000


	//----- nvinfo : EIATTR_FRAME_SIZE
	.align		4
.L_4:
        /*0018*/ 	.byte	0x04, 0x11
        /*001a*/ 	.short	(.L_6 - .L_5)
	.align		4
.L_5:
        /*001c*/ 	.word	index@(triton_poi_fused_convolution_gelu_14)
        /*0020*/ 	.word	0x00000000


	//----- nvinfo : EIATTR_MIN_STACK_SIZE
	.align		4
.L_6:
        /*0024*/ 	.byte	0x04, 0x12
        /*0026*/ 	.short	(.L_8 - .L_7)
	.align		4
.L_7:
        /*0028*/ 	.word	index@(triton_poi_fused_convolution_gelu_14)
        /*002c*/ 	.word	0x00000000
.L_8:


//--------------------- .nv.info.triton_poi_fused_convolution_gelu_14 --------------------------
	.section	.nv.info.triton_poi_fused_convolution_gelu_14,"",@"SHT_CUDA_INFO"
	.sectionflags	@""
	.align	4


	//----- nvinfo : EIATTR_CUDA_API_VERSION
	.align		4
        /*0000*/ 	.byte	0x04, 0x37
        /*0002*/ 	.short	(.L_10 - .L_9)
.L_9:
        /*0004*/ 	.word	0x0000007c


	//----- nvinfo : EIATTR_KPARAM_INFO
	.align		4
.L_10:
        /*0008*/ 	.byte	0x04, 0x17
        /*000a*/ 	.short	(.L_12 - .L_11)
.L_11:
        /*000c*/ 	.word	0x00000000
        /*0010*/ 	.short	0x0003
        /*0012*/ 	.short	0x0018
        /*0014*/ 	.byte	0x00, 0xf0, 0x11, 0x00


	//----- nvinfo : EIATTR_KPARAM_INFO
	.align		4
.L_12:
        /*0018*/ 	.byte	0x04, 0x17
        /*001a*/ 	.short	(.L_14 - .L_13)
.L_13:
        /*001c*/ 	.word	0x00000000
        /*0020*/ 	.short	0x0002
        /*0022*/ 	.short	0x0010
        /*0024*/ 	.byte	0x00, 0xf4, 0x21, 0x00


	//----- nvinfo : EIATTR_KPARAM_INFO
	.align		4
.L_14:
        /*0028*/ 	.byte	0x04, 0x17
        /*002a*/ 	.short	(.L_16 - .L_15)
.L_15:
        /*002c*/ 	.word	0x00000000
        /*0030*/ 	.short	0x0001
        /*0032*/ 	.short	0x0008
        /*0034*/ 	.byte	0x00, 0xf4, 0x21, 0x00


	//----- nvinfo : EIATTR_KPARAM_INFO
	.align		4
.L_16:
        /*0038*/ 	.byte	0x04, 0x17
        /*003a*/ 	.short	(.L_18 - .L_17)
.L_17:
        /*003c*/ 	.word	0x00000000
        /*0040*/ 	.short	0x0000
        /*0042*/ 	.short	0x0000
        /*0044*/ 	.byte	0x00, 0xf4, 0x21, 0x00


	//----- nvinfo : EIATTR_SPARSE_MMA_MASK
	.align		4
.L_18:
        /*0048*/ 	.byte	0x03, 0x50
        /*004a*/ 	.short	0x0000


	//----- nvinfo : EIATTR_MAXREG_COUNT
	.align		4
        /*004c*/ 	.byte	0x03, 0x1b
        /*004e*/ 	.short	0x00ff


	//----- nvinfo : EIATTR_EXIT_INSTR_OFFSETS
	.align		4
        /*0050*/ 	.byte	0x04, 0x1c
        /*0052*/ 	.short	(.L_20 - .L_19)


	//   ....[0]....
.L_19:
        /*0054*/ 	.word	0x00001290


	//----- nvinfo : EIATTR_REQNTID
	.align		4
.L_20:
        /*0058*/ 	.byte	0x04, 0x10
        /*005a*/ 	.short	(.L_22 - .L_21)
.L_21:
        /*005c*/ 	.word	0x00000080
        /*0060*/ 	.word	0x00000001
        /*0064*/ 	.word	0x00000001


	//----- nvinfo : EIATTR_CBANK_PARAM_SIZE
	.align		4
.L_22:
        /*0068*/ 	.byte	0x03, 0x19
        /*006a*/ 	.short	0x001c


	//----- nvinfo : EIATTR_PARAM_CBANK
	.align		4
        /*006c*/ 	.byte	0x04, 0x0a
        /*006e*/ 	.short	(.L_24 - .L_23)
	.align		4
.L_23:
        /*0070*/ 	.word	index@(.nv.constant0.triton_poi_fused_convolution_gelu_14)
        /*0074*/ 	.short	0x0210
        /*0076*/ 	.short	0x001c


	//----- nvinfo : EIATTR_SW_WAR
	.align		4
.L_24:
        /*0078*/ 	.byte	0x04, 0x36
        /*007a*/ 	.short	(.L_26 - .L_25)
.L_25:
        /*007c*/ 	.word	0x00000008
.L_26:


//--------------------- .nv.callgraph             --------------------------
	.section	.nv.callgraph,"",@"SHT_CUDA_CALLGRAPH"
	.align	4
	.sectionentsize	8
	.align		4
        /*0000*/ 	.word	0x00000000
	.align		4
        /*0004*/ 	.word	0xffffffff
	.align		4
        /*0008*/ 	.word	0x00000000
	.align		4
        /*000c*/ 	.word	0xfffffffe
	.align		4
        /*0010*/ 	.word	0x00000000
	.align		4
        /*0014*/ 	.word	0xfffffffd
	.align		4
        /*0018*/ 	.word	0x00000000
	.align		4
        /*001c*/ 	.word	0xfffffffc


//--------------------- .nv.constant4             --------------------------
	.section	.nv.constant4,"a",@progbits
	.align	8
	.align		8
.nv.constant4:
        /*0000*/ 	.dword	_$_str


//--------------------- .text.triton_poi_fused_convolution_gelu_14 --------------------------
	.section	.text.triton_poi_fused_convolution_gelu_14,"ax",@progbits
	.align	128
        .global         triton_poi_fused_convolution_gelu_14
        .type           triton_poi_fused_convolution_gelu_14,@function
        .size           triton_poi_fused_convolution_gelu_14,(.L_x_1 - triton_poi_fused_convolution_gelu_14)
        .other          triton_poi_fused_convolution_gelu_14,@"STO_CUDA_ENTRY STV_DEFAULT"
triton_poi_fused_convolution_gelu_14:
.text.triton_poi_fused_convolution_gelu_14:
[----:B------:R-:W-:Y:S01]  /*0000*/  LDC R1, c[0x0][0x28] ;  /* 0x00000a00ff017b82 */ /* 0x000fe20000000800 */
[----:B------:R-:W1:Y:S07]  /*0010*/  S2R R0, SR_TID.X ;  /* 0x0000000000007919 */ /* 0x000e6e0000002100 */
[----:B------:R-:W2:Y:S01]  /*0020*/  LDC.64 R4, c[0x0][0x218] ;  /* 0x00008600ff047b82 */ /* 0x000ea20000000a00 */
[----:B------:R-:W-:Y:S01]  /*0030*/  ULDC.64 UR4, c[0x0][0x208] ;  /* 0x0000820000047ab9 */ /* 0x000fe20000000a00 */
[----:B------:R-:W3:Y:S06]  /*0040*/  S2R R7, SR_CTAID.X ;  /* 0x0000000000077919 */ /* 0x000eec0000002500 */
[----:B------:R-:W4:Y:S01]  /*0050*/  LDC.64 R2, c[0x0][0x210] ;  /* 0x00008400ff027b82 */ /* 0x000f220000000a00 */
[----:B------:R-:W-:Y:S01]  /*0060*/  MOV R24, 0xb9f560b9 ;  /* 0xb9f560b900187802 */ /* 0x000fe20000000f00 */
[----:B------:R-:W-:Y:S01]  /*0070*/  HFMA2.MMA R25, -RZ, RZ, 0.470947265625, -12.46875 ;  /* 0x3789ca3cff197435 */ /* 0x000fe200000001ff */
[----:B------:R-:W-:Y:S01]  /*0080*/  MOV R27, 0xb9f560b9 ;  /* 0xb9f560b9001b7802 */ /* 0x000fe20000000f00 */
[----:B------:R-:W-:Y:S01]  /*0090*/  ULDC.64 UR6, c[0x0][0x220] ;  /* 0x0000880000067ab9 */ /* 0x000fe20000000a00 */
[----:B-1----:R-:W-:-:S04]  /*00a0*/  SHF.L.U32 R0, R0, 0x2, RZ ;  /* 0x0000000200007819 */ /* 0x002fc800000006ff */
[----:B------:R-:W-:Y:S02]  /*00b0*/  LOP3.LUT R0, R0, 0x1fc, RZ, 0xc0, !PT ;  /* 0x000001fc00007812 */ /* 0x000fe400078ec0ff */
[----:B---3--:R-:W-:Y:S02]  /*00c0*/  SHF.R.S32.HI R6, RZ, 0x15, R7 ;  /* 0x00000015ff067819 */ /* 0x008fe40000011407 */
[----:B------:R-:W-:Y:S02]  /*00d0*/  LEA R0, R7, R0, 0xa ;  /* 0x0000000007007211 */ /* 0x000fe400078e50ff */
[----:B------:R-:W-:Y:S02]  /*00e0*/  SGXT R7, R6, 0x1 ;  /* 0x000000010607781a */ /* 0x000fe40000000200 */
[----:B------:R-:W-:Y:S01]  /*00f0*/  IADD3 R6, R0, 0x200, RZ ;  /* 0x0000020000067810 */ /* 0x000fe20007ffe0ff */
[----:B----4-:R-:W-:-:S03]  /*0100*/  IMAD.WIDE R2, R0, 0x4, R2 ;  /* 0x0000000400027825 */ /* 0x010fc600078e0202 */
[----:B------:R-:W-:Y:S02]  /*0110*/  LEA.HI R8, R7, R6, RZ, 0xa ;  /* 0x0000000607087211 */ /* 0x000fe400078f50ff */
[----:B------:R-:W3:Y:S02]  /*0120*/  LDG.E.128 R16, desc[UR4][R2.64+0x800] ;  /* 0x0008000402107981 */ /* 0x000ee4000c1e1d00 */
[----:B------:R-:W-:-:S04]  /*0130*/  LOP3.LUT R9, R8, 0xfffffc00, RZ, 0xc0, !PT ;  /* 0xfffffc0008097812 */ /* 0x000fc800078ec0ff */
[----:B------:R-:W-:-:S05]  /*0140*/  IADD3 R9, R6, -R9, RZ ;  /* 0x8000000906097210 */ /* 0x000fca0007ffe0ff */
[----:B--2---:R-:W-:-:S06]  /*0150*/  IMAD.WIDE R14, R9, 0x4, R4 ;  /* 0x00000004090e7825 */ /* 0x004fcc00078e0204 */
[----:B------:R-:W3:Y:S01]  /*0160*/  LDG.E.EL.128 R12, desc[UR4][R14.64] ;  /* 0x000000040e0c7981 */ /* 0x000ee2000c2e1d00 */
[----:B------:R-:W-:-:S04]  /*0170*/  LEA.HI R7, R7, R0, RZ, 0xa ;  /* 0x0000000007077211 */ /* 0x000fc800078f50ff */
[----:B------:R-:W-:-:S04]  /*0180*/  LOP3.LUT R7, R7, 0xfffffc00, RZ, 0xc0, !PT ;  /* 0xfffffc0007077812 */ /* 0x000fc800078ec0ff */
[----:B------:R-:W-:-:S05]  /*0190*/  IADD3 R7, R0, -R7, RZ ;  /* 0x8000000700077210 */ /* 0x000fca0007ffe0ff */
[----:B------:R-:W-:Y:S02]  /*01a0*/  IMAD.WIDE R8, R7, 0x4, R4 ;  /* 0x0000000407087825 */ /* 0x000fe400078e0204 */
[----:B------:R-:W2:Y:S04]  /*01b0*/  LDG.E.128 R4, desc[UR4][R2.64] ;  /* 0x0000000402047981 */ /* 0x000ea8000c1e1d00 */
[----:B------:R-:W2:Y:S01]  /*01c0*/  LDG.E.EL.128 R8, desc[UR4][R8.64] ;  /* 0x0000000408087981 */ /* 0x000ea2000c2e1d00 */
[----:B---3--:R-:W-:Y:S01]  /*01d0*/  FADD R12, R16, R12 ;  /* 0x0000000c100c7221 */ /* 0x008fe20000000000 */
[----:B------:R-:W-:-:S03]  /*01e0*/  FADD R13, R17, R13 ;  /* 0x0000000d110d7221 */ /* 0x000fc60000000000 */
[----:B------:R-:W-:-:S04]  /*01f0*/  FMUL R22, R12, 0.70710676908493041992 ;  /* 0x3f3504f30c167820 */ /* 0x000fc80000400000 */
[----:B------:R-:W-:Y:S01]  /*0200*/  FADD.FTZ R17, |R22|, -RZ ;  /* 0x800000ff16117221 */ /* 0x000fe20000010200 */
[----:B------:R-:W-:-:S04]  /*0210*/  FMUL R23, R13, 0.70710676908493041992 ;  /* 0x3f3504f30d177820 */ /* 0x000fc80000400000 */
[----:B------:R-:W-:Y:S01]  /*0220*/  FSETP.GE.AND P0, PT, R17, 1.0029599666595458984, PT ;  /* 0x3f8060fe1100780b */ /* 0x000fe20003f06000 */
[----:B------:R-:W-:Y:S01]  /*0230*/  FADD.FTZ R20, |R23|, -RZ ;  /* 0x800000ff17147221 */ /* 0x000fe20000010200 */
[----:B------:R-:W-:-:S04]  /*0240*/  HFMA2.MMA R16, -RZ, RZ, 0.470947265625, -12.46875 ;  /* 0x3789ca3cff107435 */ /* 0x000fc800000001ff */
[----:B------:R-:W-:-:S07]  /*0250*/  FSETP.GE.AND P1, PT, R20, 1.0029599666595458984, PT ;  /* 0x3f8060fe1400780b */ /* 0x000fce0003f26000 */
[----:B------:R-:W-:Y:S01]  /*0260*/  @!P0 MOV R24, 0xba574d20 ;  /* 0xba574d2000188802 */ /* 0x000fe20000000f00 */
[----:B------:R-:W-:Y:S02]  /*0270*/  @!P0 IMAD.MOV.U32 R16, RZ, RZ, 0x38b1e96a ;  /* 0x38b1e96aff108424 */ /* 0x000fe400078e00ff */
[----:B------:R-:W-:-:S04]  /*0280*/  @!P0 FMUL R17, R22, R22 ;  /* 0x0000001616118220 */ /* 0x000fc80000400000 */
[----:B------:R-:W-:Y:S01]  /*0290*/  FFMA.FTZ R21, R17, R16, R24 ;  /* 0x0000001011157223 */ /* 0x000fe20000010018 */
[----:B------:R-:W-:Y:S01]  /*02a0*/  HFMA2.MMA R16, -RZ, RZ, 0.958984375, -6.1690807342529296875e-05 ;  /* 0x3bac840bff107435 */ /* 0x000fe200000001ff */
[----:B------:R-:W-:Y:S01]  /*02b0*/  @!P1 MOV R25, 0x38b1e96a ;  /* 0x38b1e96a00199802 */ /* 0x000fe20000000f00 */
[----:B------:R-:W-:Y:S01]  /*02c0*/  @!P1 FMUL R20, R23, R23 ;  /* 0x0000001717149220 */ /* 0x000fe20000400000 */
[----:B------:R-:W-:-:S03]  /*02d0*/  @!P1 MOV R27, 0xba574d20 ;  /* 0xba574d20001b9802 */ /* 0x000fc60000000f00 */
[----:B------:R-:W-:Y:S02]  /*02e0*/  @!P0 IMAD.MOV.U32 R16, RZ, RZ, 0x3baad5ea ;  /* 0x3baad5eaff108424 */ /* 0x000fe400078e00ff */
[----:B------:R-:W-:Y:S01]  /*02f0*/  FFMA.FTZ R24, R20, R25, R27 ;  /* 0x0000001914187223 */ /* 0x000fe2000001001b */
[----:B------:R-:W-:Y:S01]  /*0300*/  MOV R25, 0x3bac840b ;  /* 0x3bac840b00197802 */ /* 0x000fe20000000f00 */
[----:B------:R-:W-:Y:S01]  /*0310*/  FFMA.FTZ R21, R21, R17, R16 ;  /* 0x0000001115157223 */ /* 0x000fe20000010010 */
[----:B------:R-:W-:Y:S01]  /*0320*/  @!P1 MOV R25, 0x3baad5ea ;  /* 0x3baad5ea00199802 */ /* 0x000fe20000000f00 */
[----:B------:R-:W-:-:S04]  /*0330*/  HFMA2.MMA R16, -RZ, RZ, -1.26171875, -2.110004425048828125e-05 ;  /* 0xbd0c8162ff107435 */ /* 0x000fc800000001ff */
[----:B------:R-:W-:Y:S01]  /*0340*/  FFMA.FTZ R24, R24, R20, R25 ;  /* 0x0000001418187223 */ /* 0x000fe20000010019 */
[----:B------:R-:W-:Y:S01]  /*0350*/  HFMA2.MMA R25, -RZ, RZ, -1.26171875, -2.110004425048828125e-05 ;  /* 0xbd0c8162ff197435 */ /* 0x000fe200000001ff */
[----:B------:R-:W-:Y:S01]  /*0360*/  @!P0 MOV R16, 0xbcdc1be7 ;  /* 0xbcdc1be700108802 */ /* 0x000fe20000000f00 */
[----:B------:R-:W-:-:S04]  /*0370*/  HFMA2.MMA R27, -RZ, RZ, 1.52734375, -41152 ;  /* 0x3e1cf906ff1b7435 */ /* 0x000fc800000001ff */
[-C--:B------:R-:W-:Y:S01]  /*0380*/  FFMA.FTZ R21, R21, R17.reuse, R16 ;  /* 0x0000001115157223 */ /* 0x080fe20000010010 */
[----:B------:R-:W-:Y:S01]  /*0390*/  @!P1 MOV R25, 0xbcdc1be7 ;  /* 0xbcdc1be700199802 */ /* 0x000fe20000000f00 */
[----:B------:R-:W-:Y:S01]  /*03a0*/  IMAD.MOV.U32 R16, RZ, RZ, 0x3e1cf906 ;  /* 0x3e1cf906ff107424 */ /* 0x000fe200078e00ff */
[----:B------:R-:W-:Y:S02]  /*03b0*/  @!P0 MOV R16, 0x3de718af ;  /* 0x3de718af00108802 */ /* 0x000fe40000000f00 */
[----:B------:R-:W-:Y:S01]  /*03c0*/  @!P1 MOV R27, 0x3de718af ;  /* 0x3de718af001b9802 */ /* 0x000fe20000000f00 */
[-C--:B------:R-:W-:Y:S02]  /*03d0*/  FFMA.FTZ R24, R24, R20.reuse, R25 ;  /* 0x0000001418187223 */ /* 0x080fe40000010019 */
[----:B------:R-:W-:Y:S01]  /*03e0*/  FFMA.FTZ R25, R21, R17, R16 ;  /* 0x0000001115197223 */ /* 0x000fe20000010010 */
[----:B------:R-:W-:Y:S01]  /*03f0*/  HFMA2.MMA R16, -RZ, RZ, 1.853515625, -0.00091457366943359375 ;  /* 0x3f6a937eff107435 */ /* 0x000fe200000001ff */
[----:B------:R-:W-:Y:S01]  /*0400*/  FFMA.FTZ R21, R24, R20, R27 ;  /* 0x0000001418157223 */ /* 0x000fe2000001001b */
[----:B------:R-:W-:-:S04]  /*0410*/  HFMA2.MMA R24, -RZ, RZ, 1.78125, -136.25 ;  /* 0x3f20d842ff187435 */ /* 0x000fc800000001ff */
[----:B------:R-:W-:Y:S02]  /*0420*/  @!P0 MOV R16, 0xbec093ac ;  /* 0xbec093ac00108802 */ /* 0x000fe40000000f00 */
[----:B------:R-:W-:-:S03]  /*0430*/  @!P0 MOV R24, 0x3e0375d3 ;  /* 0x3e0375d300188802 */ /* 0x000fc60000000f00 */
[-C--:B------:R-:W-:Y:S01]  /*0440*/  FFMA.FTZ R25, R25, R17.reuse, R16 ;  /* 0x0000001119197223 */ /* 0x080fe20000010010 */
[----:B------:R-:W-:Y:S01]  /*0450*/  IMAD.MOV.U32 R16, RZ, RZ, 0x3f6a937e ;  /* 0x3f6a937eff107424 */ /* 0x000fe200078e00ff */
[----:B------:R-:W-:Y:S02]  /*0460*/  @!P1 MOV R16, 0xbec093ac ;  /* 0xbec093ac00109802 */ /* 0x000fe40000000f00 */
[----:B------:R-:W-:Y:S01]  /*0470*/  FFMA.FTZ R24, R25, R17, R24 ;  /* 0x0000001119187223 */ /* 0x000fe20000010018 */
[----:B------:R-:W-:Y:S02]  /*0480*/  FSEL R17, -R17, R22, P0 ;  /* 0x0000001611117208 */ /* 0x000fe40000000100 */
[----:B------:R-:W-:Y:S01]  /*0490*/  FFMA.FTZ R26, R21, R20, R16 ;  /* 0x00000014151a7223 */ /* 0x000fe20000010010 */
[----:B------:R-:W-:Y:S02]  /*04a0*/  HFMA2.MMA R25, -RZ, RZ, 1.78125, -136.25 ;  /* 0x3f20d842ff197435 */ /* 0x000fe400000001ff */
[----:B------:R-:W-:-:S04]  /*04b0*/  FFMA.FTZ R16, R24, R17, R17 ;  /* 0x0000001118107223 */ /* 0x000fc80000010011 */
[----:B------:R-:W1:Y:S01]  /*04c0*/  @P0 MUFU.EX2 R24, R16 ;  /* 0x0000001000180308 */ /* 0x000e620000000800 */
[----:B------:R-:W-:Y:S01]  /*04d0*/  @!P1 MOV R25, 0x3e0375d3 ;  /* 0x3e0375d300199802 */ /* 0x000fe20000000f00 */
[----:B------:R-:W-:Y:S01]  /*04e0*/  FADD R14, R18, R14 ;  /* 0x0000000e120e7221 */ /* 0x000fe20000000000 */
[----:B------:R-:W-:Y:S01]  /*04f0*/  FSEL R28, -R20, R23, P1 ;  /* 0x00000017141c7208 */ /* 0x000fe20000800100 */
[----:B------:R-:W-:Y:S02]  /*0500*/  FADD R15, R19, R15 ;  /* 0x0000000f130f7221 */ /* 0x000fe40000000000 */
[----:B------:R-:W-:Y:S01]  /*0510*/  FFMA.FTZ R25, R26, R20, R25 ;  /* 0x000000141a197223 */ /* 0x000fe20000010019 */
[----:B------:R-:W-:Y:S01]  /*0520*/  FMUL R20, R14, 0.70710676908493041992 ;  /* 0x3f3504f30e147820 */ /* 0x000fe20000400000 */
[----:B------:R-:W-:Y:S02]  /*0530*/  FMUL R21, R15, 0.70710676908493041992 ;  /* 0x3f3504f30f157820 */ /* 0x000fe40000400000 */
[----:B------:R-:W-:Y:S01]  /*0540*/  FFMA.FTZ R17, R25, R28, R28 ;  /* 0x0000001c19117223 */ /* 0x000fe2000001001c */
[----:B------:R-:W-:Y:S01]  /*0550*/  FADD.FTZ R19, |R20|, -RZ ;  /* 0x800000ff14137221 */ /* 0x000fe20000010200 */
[----:B-1----:R-:W-:Y:S01]  /*0560*/  @P0 FADD R25, -R24, 1 ;  /* 0x3f80000018190421 */ /* 0x002fe20000000100 */
[----:B------:R-:W-:Y:S01]  /*0570*/  FADD.FTZ R24, |R21|, -RZ ;  /* 0x800000ff15187221 */ /* 0x000fe20000010200 */
[----:B------:R-:W1:Y:S02]  /*0580*/  @P1 MUFU.EX2 R18, R17 ;  /* 0x0000001100121308 */ /* 0x000e640000000800 */
[----:B------:R-:W-:-:S02]  /*0590*/  FSETP.GE.AND P2, PT, R19, 1.0029599666595458984, PT ;  /* 0x3f8060fe1300780b */ /* 0x000fc40003f46000 */
[----:B------:R-:W-:Y:S02]  /*05a0*/  @P0 LOP3.LUT R16, R25, 0x80000000, R22, 0xf8, !PT ;  /* 0x8000000019100812 */ /* 0x000fe400078ef816 */
[----:B------:R-:W-:Y:S01]  /*05b0*/  FSETP.GE.AND P0, PT, R24, 1.0029599666595458984, PT ;  /* 0x3f8060fe1800780b */ /* 0x000fe20003f06000 */
[----:B------:R-:W-:Y:S02]  /*05c0*/  HFMA2.MMA R22, -RZ, RZ, 0.470947265625, -12.46875 ;  /* 0x3789ca3cff167435 */ /* 0x000fe400000001ff */
[----:B------:R-:W-:Y:S01]  /*05d0*/  HFMA2.MMA R27, -RZ, RZ, -0.74462890625, 604.5 ;  /* 0xb9f560b9ff1b7435 */ /* 0x000fe200000001ff */
[----:B------:R-:W-:Y:S01]  /*05e0*/  MOV R26, 0xb9f560b9 ;  /* 0xb9f560b9001a7802 */ /* 0x000fe20000000f00 */
[----:B------:R-:W-:-:S04]  /*05f0*/  IMAD.MOV.U32 R25, RZ, RZ, 0x3789ca3c ;  /* 0x3789ca3cff197424 */ /* 0x000fc800078e00ff */
[----:B------:R-:W-:Y:S01]  /*0600*/  @!P2 MOV R22, 0x38b1e96a ;  /* 0x38b1e96a0016a802 */ /* 0x000fe20000000f00 */
[----:B-1----:R-:W-:Y:S01]  /*0610*/  @P1 FADD R18, -R18, 1 ;  /* 0x3f80000012121421 */ /* 0x002fe20000000100 */
[----:B------:R-:W-:Y:S01]  /*0620*/  @!P2 MOV R26, 0xba574d20 ;  /* 0xba574d20001aa802 */ /* 0x000fe20000000f00 */
[----:B------:R-:W-:Y:S01]  /*0630*/  @!P2 FMUL R19, R20, R20 ;  /* 0x000000141413a220 */ /* 0x000fe20000400000 */
[----:B------:R-:W-:Y:S01]  /*0640*/  @!P0 MOV R25, 0x38b1e96a ;  /* 0x38b1e96a00198802 */ /* 0x000fe20000000f00 */
[----:B------:R-:W-:Y:S01]  /*0650*/  @!P0 FMUL R24, R21, R21 ;  /* 0x0000001515188220 */ /* 0x000fe20000400000 */
[----:B------:R-:W-:Y:S02]  /*0660*/  @!P0 MOV R27, 0xba574d20 ;  /* 0xba574d20001b8802 */ /* 0x000fe40000000f00 */
[----:B------:R-:W-:Y:S01]  /*0670*/  @P1 LOP3.LUT R17, R18, 0x80000000, R23, 0xf8, !PT ;  /* 0x8000000012111812 */ /* 0x000fe200078ef817 */
[----:B------:R-:W-:Y:S02]  /*0680*/  FFMA.FTZ R23, R19, R22, R26 ;  /* 0x0000001613177223 */ /* 0x000fe4000001001a */
[----:B------:R-:W-:Y:S01]  /*0690*/  FFMA.FTZ R22, R24, R25, R27 ;  /* 0x0000001918167223 */ /* 0x000fe2000001001b */
[----:B------:R-:W-:-:S02]  /*06a0*/  HFMA2.MMA R25, -RZ, RZ, 0.958984375, -6.1690807342529296875e-05 ;  /* 0x3bac840bff197435 */ /* 0x000fc400000001ff */
[----:B------:R-:W-:-:S04]  /*06b0*/  HFMA2.MMA R18, -RZ, RZ, 0.958984375, -6.1690807342529296875e-05 ;  /* 0x3bac840bff127435 */ /* 0x000fc800000001ff */
[----:B------:R-:W-:Y:S02]  /*06c0*/  @!P0 MOV R25, 0x3baad5ea ;  /* 0x3baad5ea00198802 */ /* 0x000fe40000000f00 */
[----:B------:R-:W-:-:S03]  /*06d0*/  @!P2 MOV R18, 0x3baad5ea ;  /* 0x3baad5ea0012a802 */ /* 0x000fc60000000f00 */
[----:B------:R-:W-:Y:S01]  /*06e0*/  FFMA.FTZ R22, R22, R24, R25 ;  /* 0x0000001816167223 */ /* 0x000fe20000010019 */
[----:B------:R-:W-:Y:S01]  /*06f0*/  HFMA2.MMA R25, -RZ, RZ, -1.26171875, -2.110004425048828125e-05 ;  /* 0xbd0c8162ff197435 */ /* 0x000fe200000001ff */
[----:B------:R-:W-:Y:S01]  /*0700*/  FFMA.FTZ R23, R23, R19, R18 ;  /* 0x0000001317177223 */ /* 0x000fe20000010012 */
[----:B------:R-:W-:Y:S01]  /*0710*/  IMAD.MOV.U32 R18, RZ, RZ, -0x42f37e9e ;  /* 0xbd0c8162ff127424 */ /* 0x000fe200078e00ff */
[----:B------:R-:W-:-:S03]  /*0720*/  @!P2 MOV R18, 0xbcdc1be7 ;  /* 0xbcdc1be70012a802 */ /* 0x000fc60000000f00 */
[----:B------:R-:W-:Y:S02]  /*0730*/  @!P0 MOV R25, 0xbcdc1be7 ;  /* 0xbcdc1be700198802 */ /* 0x000fe40000000f00 */
[----:B------:R-:W-:Y:S01]  /*0740*/  FFMA.FTZ R23, R23, R19, R18 ;  /* 0x0000001317177223 */ /* 0x000fe20000010012 */
[----:B------:R-:W-:Y:S02]  /*0750*/  HFMA2.MMA R18, -RZ, RZ, 1.52734375, -41152 ;  /* 0x3e1cf906ff127435 */ /* 0x000fe400000001ff */
[----:B------:R-:W-:Y:S01]  /*0760*/  FFMA.FTZ R22, R22, R24, R25 ;  /* 0x0000001816167223 */ /* 0x000fe20000010019 */
[----:B------:R-:W-:-:S03]  /*0770*/  HFMA2.MMA R25, -RZ, RZ, 1.52734375, -41152 ;  /* 0x3e1cf906ff197435 */ /* 0x000fc600000001ff */
[----:B------:R-:W-:Y:S01]  /*0780*/  @!P2 MOV R18, 0x3de718af ;  /* 0x3de718af0012a802 */ /* 0x000fe20000000f00 */
[----:B--2---:R-:W-:Y:S02]  /*0790*/  FADD R4, R4, R8 ;  /* 0x0000000804047221 */ /* 0x004fe40000000000 */
[----:B------:R-:W-:Y:S02]  /*07a0*/  @!P0 MOV R25, 0x3de718af ;  /* 0x3de718af00198802 */ /* 0x000fe40000000f00 */
[----:B------:R-:W-:Y:S01]  /*07b0*/  FFMA.FTZ R23, R23, R19, R18 ;  /* 0x0000001317177223 */ /* 0x000fe20000010012 */
[----:B------:R-:W-:Y:S01]  /*07c0*/  IMAD.MOV.U32 R18, RZ, RZ, 0x3f6a937e ;  /* 0x3f6a937eff127424 */ /* 0x000fe200078e00ff */
[----:B------:R-:W-:Y:S01]  /*07d0*/  @!P2 MOV R18, 0xbec093ac ;  /* 0xbec093ac0012a802 */ /* 0x000fe20000000f00 */
[----:B------:R-:W-:Y:S01]  /*07e0*/  FFMA.FTZ R8, R22, R24, R25 ;  /* 0x0000001816087223 */ /* 0x000fe20000010019 */
[----:B------:R-:W-:-:S03]  /*07f0*/  FMUL R22, R4, 0.70710676908493041992 ;  /* 0x3f3504f304167820 */ /* 0x000fc60000400000 */
[----:B------:R-:W-:Y:S01]  /*0800*/  FFMA.FTZ R25, R23, R19, R18 ;  /* 0x0000001317197223 */ /* 0x000fe20000010012 */
[----:B------:R-:W-:-:S05]  /*0810*/  FADD.FTZ R23, |R22|, -RZ ;  /* 0x800000ff16177221 */ /* 0x000fca0000010200 */
[----:B------:R-:W-:Y:S01]  /*0820*/  FSETP.GE.AND P1, PT, R23, 1.0029599666595458984, PT ;  /* 0x3f8060fe1700780b */ /* 0x000fe20003f26000 */
[----:B------:R-:W-:Y:S02]  /*0830*/  HFMA2.MMA R18, -RZ, RZ, 1.78125, -136.25 ;  /* 0x3f20d842ff127435 */ /* 0x000fe400000001ff */
[----:B------:R-:W-:Y:S01]  /*0840*/  HFMA2.MMA R28, -RZ, RZ, -0.74462890625, 604.5 ;  /* 0xb9f560b9ff1c7435 */ /* 0x000fe200000001ff */
[----:B------:R-:W-:-:S03]  /*0850*/  IMAD.MOV.U32 R26, RZ, RZ, 0x3789ca3c ;  /* 0x3789ca3cff1a7424 */ /* 0x000fc600078e00ff */
[----:B------:R-:W-:-:S06]  /*0860*/  @!P2 MOV R18, 0x3e0375d3 ;  /* 0x3e0375d30012a802 */ /* 0x000fcc0000000f00 */
[----:B------:R-:W-:Y:S01]  /*0870*/  @!P1 MOV R26, 0x38b1e96a ;  /* 0x38b1e96a001a9802 */ /* 0x000fe20000000f00 */
[----:B------:R-:W-:Y:S01]  /*0880*/  @!P1 FMUL R23, R22, R22 ;  /* 0x0000001616179220 */ /* 0x000fe20000400000 */
[----:B------:R-:W-:Y:S01]  /*0890*/  @!P1 MOV R28, 0xba574d20 ;  /* 0xba574d20001c9802 */ /* 0x000fe20000000f00 */
[----:B------:R-:W-:-:S04]  /*08a0*/  FFMA.FTZ R18, R25, R19, R18 ;  /* 0x0000001319127223 */ /* 0x000fc80000010012 */
[----:B------:R-:W-:Y:S01]  /*08b0*/  FFMA.FTZ R25, R23, R26, R28 ;  /* 0x0000001a17197223 */ /* 0x000fe2000001001c */
[----:B------:R-:W-:-:S06]  /*08c0*/  HFMA2.MMA R26, -RZ, RZ, 0.958984375, -6.1690807342529296875e-05 ;  /* 0x3bac840bff1a7435 */ /* 0x000fcc00000001ff */
[----:B------:R-:W-:-:S05]  /*08d0*/  @!P1 MOV R26, 0x3baad5ea ;  /* 0x3baad5ea001a9802 */ /* 0x000fca0000000f00 */
[----:B------:R-:W-:Y:S01]  /*08e0*/  FFMA.FTZ R25, R25, R23, R26 ;  /* 0x0000001719197223 */ /* 0x000fe2000001001a */
[----:B------:R-:W-:-:S06]  /*08f0*/  HFMA2.MMA R26, -RZ, RZ, -1.26171875, -2.110004425048828125e-05 ;  /* 0xbd0c8162ff1a7435 */ /* 0x000fcc00000001ff */
[----:B------:R-:W-:Y:S01]  /*0900*/  @!P1 MOV R26, 0xbcdc1be7 ;  /* 0xbcdc1be7001a9802 */ /* 0x000fe20000000f00 */
[----:B------:R-:W-:-:S04]  /*0910*/  HFMA2.MMA R27, -RZ, RZ, 1.853515625, -0.00091457366943359375 ;  /* 0x3f6a937eff1b7435 */ /* 0x000fc800000001ff */
[----:B------:R-:W-:Y:S01]  /*0920*/  FFMA.FTZ R25, R25, R23, R26 ;  /* 0x0000001719197223 */ /* 0x000fe2000001001a */
[----:B------:R-:W-:Y:S01]  /*0930*/  IMAD.MOV.U32 R26, RZ, RZ, 0x3e1cf906 ;  /* 0x3e1cf906ff1a7424 */ /* 0x000fe200078e00ff */
[----:B------:R-:W-:Y:S02]  /*0940*/  @!P1 MOV R26, 0x3de718af ;  /* 0x3de718af001a9802 */ /* 0x000fe40000000f00 */
[----:B------:R-:W-:-:S03]  /*0950*/  @!P0 MOV R27, 0xbec093ac ;  /* 0xbec093ac001b8802 */ /* 0x000fc60000000f00 */
[----:B------:R-:W-:Y:S01]  /*0960*/  FFMA.FTZ R25, R25, R23, R26 ;  /* 0x0000001719197223 */ /* 0x000fe2000001001a */
[----:B------:R-:W-:Y:S01]  /*0970*/  HFMA2.MMA R26, -RZ, RZ, 1.853515625, -0.00091457366943359375 ;  /* 0x3f6a937eff1a7435 */ /* 0x000fe200000001ff */
[----:B------:R-:W-:Y:S01]  /*0980*/  FSEL R19, -R19, R20, P2 ;  /* 0x0000001413137208 */ /* 0x000fe20001000100 */
[----:B------:R-:W-:Y:S01]  /*0990*/  FFMA.FTZ R8, R8, R24, R27 ;  /* 0x0000001808087223 */ /* 0x000fe2000001001b */
[----:B------:R-:W-:-:S03]  /*09a0*/  MOV R27, 0x3f20d842 ;  /* 0x3f20d842001b7802 */ /* 0x000fc60000000f00 */
[----:B------:R-:W-:Y:S02]  /*09b0*/  @!P1 MOV R26, 0xbec093ac ;  /* 0xbec093ac001a9802 */ /* 0x000fe40000000f00 */
[----:B------:R-:W-:Y:S01]  /*09c0*/  @!P0 MOV R27, 0x3e0375d3 ;  /* 0x3e0375d3001b8802 */ /* 0x000fe20000000f00 */
[----:B------:R-:W-:Y:S02]  /*09d0*/  FFMA.FTZ R18, R18, R19, R19 ;  /* 0x0000001312127223 */ /* 0x000fe40000010013 */
[----:B------:R-:W-:Y:S01]  /*09e0*/  FFMA.FTZ R25, R25, R23, R26 ;  /* 0x0000001719197223 */ /* 0x000fe2000001001a */
[----:B------:R-:W-:Y:S01]  /*09f0*/  HFMA2.MMA R26, -RZ, RZ, 1.78125, -136.25 ;  /* 0x3f20d842ff1a7435 */ /* 0x000fe200000001ff */
[----:B------:R-:W-:Y:S01]  /*0a00*/  FFMA.FTZ R8, R8, R24, R27 ;  /* 0x0000001808087223 */ /* 0x000fe2000001001b */
[----:B------:R-:W-:Y:S02]  /*0a10*/  FSEL R19, -R24, R21, P0 ;  /* 0x0000001518137208 */ /* 0x000fe40000000100 */
[----:B------:R-:W1:Y:S02]  /*0a20*/  @P2 MUFU.EX2 R24, R18 ;  /* 0x0000001200182308 */ /* 0x000e640000000800 */
[----:B------:R-:W-:Y:S01]  /*0a30*/  @!P1 MOV R26, 0x3e0375d3 ;  /* 0x3e0375d3001a9802 */ /* 0x000fe20000000f00 */
[----:B------:R-:W-:Y:S01]  /*0a40*/  FFMA.FTZ R19, R8, R19, R19 ;  /* 0x0000001308137223 */ /* 0x000fe20000010013 */
[----:B------:R-:W-:-:S03]  /*0a50*/  FSEL R8, -R23, R22, P1 ;  /* 0x0000001617087208 */ /* 0x000fc60000800100 */
[----:B------:R-:W-:Y:S01]  /*0a60*/  FFMA.FTZ R25, R25, R23, R26 ;  /* 0x0000001719197223 */ /* 0x000fe2000001001a */
[----:B------:R-:W-:Y:S01]  /*0a70*/  FADD R5, R5, R9 ;  /* 0x0000000905057221 */ /* 0x000fe20000000000 */
[----:B------:R-:W2:Y:S02]  /*0a80*/  @P0 MUFU.EX2 R23, R19 ;  /* 0x0000001300170308 */ /* 0x000ea40000000800 */
[----:B------:R-:W-:Y:S01]  /*0a90*/  FFMA.FTZ R8, R25, R8, R8 ;  /* 0x0000000819087223 */ /* 0x000fe20000010008 */
[----:B------:R-:W-:Y:S01]  /*0aa0*/  FADD R6, R6, R10 ;  /* 0x0000000a06067221 */ /* 0x000fe20000000000 */
[----:B------:R-:W-:Y:S01]  /*0ab0*/  FMUL R10, R5, 0.70710676908493041992 ;  /* 0x3f3504f3050a7820 */ /* 0x000fe20000400000 */
[----:B-1----:R-:W-:-:S03]  /*0ac0*/  @P2 FADD R9, -R24, 1 ;  /* 0x3f80000018092421 */ /* 0x002fc60000000100 */
[----:B------:R-:W1:Y:S01]  /*0ad0*/  @P1 MUFU.EX2 R26, R8 ;  /* 0x00000008001a1308 */ /* 0x000e620000000800 */
[----:B------:R-:W-:Y:S01]  /*0ae0*/  FADD.FTZ R25, |R10|, -RZ ;  /* 0x800000ff0a197221 */ /* 0x000fe20000010200 */
[----:B------:R-:W-:Y:S01]  /*0af0*/  @P2 LOP3.LUT R18, R9, 0x80000000, R20, 0xf8, !PT ;  /* 0x8000000009122812 */ /* 0x000fe200078ef814 */
[----:B------:R-:W-:-:S03]  /*0b00*/  FMUL R9, R6, 0.70710676908493041992 ;  /* 0x3f3504f306097820 */ /* 0x000fc60000400000 */
[----:B------:R-:W-:Y:S01]  /*0b10*/  FSETP.GE.AND P3, PT, R25, 1.0029599666595458984, PT ;  /* 0x3f8060fe1900780b */ /* 0x000fe20003f66000 */
[----:B------:R-:W-:Y:S01]  /*0b20*/  FADD.FTZ R24, |R9|, -RZ ;  /* 0x800000ff09187221 */ /* 0x000fe20000010200 */
[----:B--2---:R-:W-:-:S04]  /*0b30*/  @P0 FADD R20, -R23, 1 ;  /* 0x3f80000017140421 */ /* 0x004fc80000000100 */
[----:B------:R-:W-:Y:S01]  /*0b40*/  FSETP.GE.AND P2, PT, R24, 1.0029599666595458984, PT ;  /* 0x3f8060fe1800780b */ /* 0x000fe20003f46000 */
[----:B-1----:R-:W-:Y:S01]  /*0b50*/  @P1 FADD R23, -R26, 1 ;  /* 0x3f8000001a171421 */ /* 0x002fe20000000100 */
[----:B------:R-:W-:Y:S01]  /*0b60*/  @P0 LOP3.LUT R19, R20, 0x80000000, R21, 0xf8, !PT ;  /* 0x8000000014130812 */ /* 0x000fe200078ef815 */
[----:B------:R-:W-:-:S03]  /*0b70*/  HFMA2.MMA R20, -RZ, RZ, 0.470947265625, -12.46875 ;  /* 0x3789ca3cff147435 */ /* 0x000fc600000001ff */
[----:B------:R-:W-:Y:S01]  /*0b80*/  @P1 LOP3.LUT R8, R23, 0x80000000, R22, 0xf8, !PT ;  /* 0x8000000017081812 */ /* 0x000fe200078ef816 */
[----:B------:R-:W-:Y:S01]  /*0b90*/  HFMA2.MMA R23, -RZ, RZ, -0.74462890625, 604.5 ;  /* 0xb9f560b9ff177435 */ /* 0x000fe200000001ff */
[----:B------:R-:W-:Y:S01]  /*0ba0*/  MOV R22, 0xb9f560b9 ;  /* 0xb9f560b900167802 */ /* 0x000fe20000000f00 */
[----:B------:R-:W-:Y:S01]  /*0bb0*/  @!P3 FMUL R25, R10, R10 ;  /* 0x0000000a0a19b220 */ /* 0x000fe20000400000 */
[----:B------:R-:W-:Y:S02]  /*0bc0*/  @!P3 MOV R20, 0x38b1e96a ;  /* 0x38b1e96a0014b802 */ /* 0x000fe40000000f00 */
[----:B------:R-:W-:Y:S01]  /*0bd0*/  @!P3 MOV R22, 0xba574d20 ;  /* 0xba574d200016b802 */ /* 0x000fe20000000f00 */
[----:B------:R-:W-:Y:S01]  /*0be0*/  HFMA2.MMA R26, -RZ, RZ, 0.958984375, -6.1690807342529296875e-05 ;  /* 0x3bac840bff1a7435 */ /* 0x000fe200000001ff */
[----:B------:R-:W-:Y:S02]  /*0bf0*/  IMAD.MOV.U32 R21, RZ, RZ, 0x3789ca3c ;  /* 0x3789ca3cff157424 */ /* 0x000fe400078e00ff */
[----:B------:R-:W-:Y:S01]  /*0c00*/  FADD R7, R7, R11 ;  /* 0x0000000b07077221 */ /* 0x000fe20000000000 */
[----:B------:R-:W-:Y:S01]  /*0c10*/  @!P2 MOV R21, 0x38b1e96a ;  /* 0x38b1e96a0015a802 */ /* 0x000fe20000000f00 */
[----:B------:R-:W-:Y:S01]  /*0c20*/  @!P2 FMUL R24, R9, R9 ;  /* 0x000000090918a220 */ /* 0x000fe20000400000 */
[----:B------:R-:W-:Y:S01]  /*0c30*/  @!P2 MOV R23, 0xba574d20 ;  /* 0xba574d200017a802 */ /* 0x000fe20000000f00 */
[----:B------:R-:W-:Y:S01]  /*0c40*/  FFMA.FTZ R11, R25, R20, R22 ;  /* 0x00000014190b7223 */ /* 0x000fe20000010016 */
[----:B------:R-:W-:Y:S01]  /*0c50*/  HFMA2.MMA R20, -RZ, RZ, -1.26171875, -2.110004425048828125e-05 ;  /* 0xbd0c8162ff147435 */ /* 0x000fe200000001ff */
[----:B------:R-:W-:-:S02]  /*0c60*/  @!P3 MOV R26, 0x3baad5ea ;  /* 0x3baad5ea001ab802 */ /* 0x000fc40000000f00 */
[----:B------:R-:W-:Y:S01]  /*0c70*/  FFMA.FTZ R22, R24, R21, R23 ;  /* 0x0000001518167223 */ /* 0x000fe20000010017 */
[----:B------:R-:W-:Y:S01]  /*0c80*/  HFMA2.MMA R23, -RZ, RZ, -1.26171875, -2.110004425048828125e-05 ;  /* 0xbd0c8162ff177435 */ /* 0x000fe200000001ff */
[----:B------:R-:W-:Y:S01]  /*0c90*/  IMAD.MOV.U32 R21, RZ, RZ, 0x3bac840b ;  /* 0x3bac840bff157424 */ /* 0x000fe200078e00ff */
[----:B------:R-:W-:Y:S01]  /*0ca0*/  @!P2 MOV R21, 0x3baad5ea ;  /* 0x3baad5ea0015a802 */ /* 0x000fe20000000f00 */
[-C--:B------:R-:W-:Y:S01]  /*0cb0*/  FFMA.FTZ R11, R11, R25.reuse, R26 ;  /* 0x000000190b0b7223 */ /* 0x080fe2000001001a */
[----:B------:R-:W-:Y:S02]  /*0cc0*/  @!P3 MOV R20, 0xbcdc1be7 ;  /* 0xbcdc1be70014b802 */ /* 0x000fe40000000f00 */
[----:B------:R-:W-:Y:S01]  /*0cd0*/  @!P2 MOV R23, 0xbcdc1be7 ;  /* 0xbcdc1be70017a802 */ /* 0x000fe20000000f00 */
[-C--:B------:R-:W-:Y:S02]  /*0ce0*/  FFMA.FTZ R22, R22, R24.reuse, R21 ;  /* 0x0000001816167223 */ /* 0x080fe40000010015 */
[----:B------:R-:W-:Y:S01]  /*0cf0*/  FFMA.FTZ R11, R11, R25, R20 ;  /* 0x000000190b0b7223 */ /* 0x000fe20000010014 */
[----:B------:R-:W-:Y:S01]  /*0d00*/  HFMA2.MMA R20, -RZ, RZ, 1.52734375, -41152 ;  /* 0x3e1cf906ff147435 */ /* 0x000fe200000001ff */
[----:B------:R-:W-:Y:S01]  /*0d10*/  FFMA.FTZ R26, R22, R24, R23 ;  /* 0x00000018161a7223 */ /* 0x000fe20000010017 */
[----:B------:R-:W-:Y:S01]  /*0d20*/  HFMA2.MMA R22, -RZ, RZ, 1.853515625, -0.00091457366943359375 ;  /* 0x3f6a937eff167435 */ /* 0x000fe200000001ff */
[----:B------:R-:W-:Y:S01]  /*0d30*/  MOV R21, 0x3e1cf906 ;  /* 0x3e1cf90600157802 */ /* 0x000fe20000000f00 */
[----:B------:R-:W-:Y:S01]  /*0d40*/  HFMA2.MMA R23, -RZ, RZ, 1.853515625, -0.00091457366943359375 ;  /* 0x3f6a937eff177435 */ /* 0x000fe200000001ff */
[----:B------:R-:W-:Y:S01]  /*0d50*/  @!P2 MOV R21, 0x3de718af ;  /* 0x3de718af0015a802 */ /* 0x000fe20000000f00 */
[----:B------:R-:W-:-:S02]  /*0d60*/  @!P3 IMAD.MOV.U32 R20, RZ, RZ, 0x3de718af ;  /* 0x3de718afff14b424 */ /* 0x000fc400078e00ff */
[----:B------:R-:W-:Y:S02]  /*0d70*/  @!P3 MOV R22, 0xbec093ac ;  /* 0xbec093ac0016b802 */ /* 0x000fe40000000f00 */
[-C--:B------:R-:W-:Y:S01]  /*0d80*/  FFMA.FTZ R11, R11, R25.reuse, R20 ;  /* 0x000000190b0b7223 */ /* 0x080fe20000010014 */
[----:B------:R-:W-:Y:S01]  /*0d90*/  FFMA.FTZ R20, R26, R24, R21 ;  /* 0x000000181a147223 */ /* 0x000fe20000010015 */
[----:B------:R-:W-:Y:S01]  /*0da0*/  @!P2 MOV R23, 0xbec093ac ;  /* 0xbec093ac0017a802 */ /* 0x000fe20000000f00 */
[----:B------:R-:W-:Y:S01]  /*0db0*/  FMUL R21, R7, 0.70710676908493041992 ;  /* 0x3f3504f307157820 */ /* 0x000fe20000400000 */
[----:B------:R-:W-:-:S03]  /*0dc0*/  FFMA.FTZ R11, R11, R25, R22 ;  /* 0x000000190b0b7223 */ /* 0x000fc60000010016 */
[----:B------:R-:W-:Y:S01]  /*0dd0*/  FADD.FTZ R26, |R21|, -RZ ;  /* 0x800000ff151a7221 */ /* 0x000fe20000010200 */
[----:B------:R-:W-:Y:S01]  /*0de0*/  FFMA.FTZ R22, R20, R24, R23 ;  /* 0x0000001814167223 */ /* 0x000fe20000010017 */
[----:B------:R-:W-:-:S03]  /*0df0*/  HFMA2.MMA R20, -RZ, RZ, 1.78125, -136.25 ;  /* 0x3f20d842ff147435 */ /* 0x000fc600000001ff */
[----:B------:R-:W-:-:S03]  /*0e00*/  FSETP.GE.AND P0, PT, R26, 1.0029599666595458984, PT ;  /* 0x3f8060fe1a00780b */ /* 0x000fc60003f06000 */
[----:B------:R-:W-:Y:S01]  /*0e10*/  @!P3 IMAD.MOV.U32 R20, RZ, RZ, 0x3e0375d3 ;  /* 0x3e0375d3ff14b424 */ /* 0x000fe200078e00ff */
[----:B------:R-:W-:Y:S02]  /*0e20*/  MOV R23, 0x3f20d842 ;  /* 0x3f20d84200177802 */ /* 0x000fe40000000f00 */
[----:B------:R-:W-:Y:S01]  /*0e30*/  @!P2 MOV R23, 0x3e0375d3 ;  /* 0x3e0375d30017a802 */ /* 0x000fe20000000f00 */
[----:B------:R-:W-:Y:S01]  /*0e40*/  FFMA.FTZ R20, R11, R25, R20 ;  /* 0x000000190b147223 */ /* 0x000fe20000010014 */
[----:B------:R-:W-:-:S03]  /*0e50*/  HFMA2.MMA R11, -RZ, RZ, 0.470947265625, -12.46875 ;  /* 0x3789ca3cff0b7435 */ /* 0x000fc600000001ff */
[----:B------:R-:W-:Y:S01]  /*0e60*/  FFMA.FTZ R22, R22, R24, R23 ;  /* 0x0000001816167223 */ /* 0x000fe20000010017 */
[----:B------:R-:W-:Y:S01]  /*0e70*/  MOV R23, 0xb9f560b9 ;  /* 0xb9f560b900177802 */ /* 0x000fe20000000f00 */
[----:B------:R-:W-:Y:S01]  /*0e80*/  @!P0 FMUL R26, R21, R21 ;  /* 0x00000015151a8220 */ /* 0x000fe20000400000 */
[----:B------:R-:W-:Y:S02]  /*0e90*/  @!P0 MOV R11, 0x38b1e96a ;  /* 0x38b1e96a000b8802 */ /* 0x000fe40000000f00 */
[----:B------:R-:W-:-:S05]  /*0ea0*/  @!P0 MOV R23, 0xba574d20 ;  /* 0xba574d2000178802 */ /* 0x000fca0000000f00 */
[----:B------:R-:W-:Y:S01]  /*0eb0*/  FFMA.FTZ R28, R26, R11, R23 ;  /* 0x0000000b1a1c7223 */ /* 0x000fe20000010017 */
[----:B------:R-:W-:-:S06]  /*0ec0*/  HFMA2.MMA R11, -RZ, RZ, 0.958984375, -6.1690807342529296875e-05 ;  /* 0x3bac840bff0b7435 */ /* 0x000fcc00000001ff */
[----:B------:R-:W-:-:S05]  /*0ed0*/  @!P0 MOV R11, 0x3baad5ea ;  /* 0x3baad5ea000b8802 */ /* 0x000fca0000000f00 */
[----:B------:R-:W-:Y:S01]  /*0ee0*/  FFMA.FTZ R28, R28, R26, R11 ;  /* 0x0000001a1c1c7223 */ /* 0x000fe2000001000b */
[----:B------:R-:W-:Y:S01]  /*0ef0*/  IMAD.MOV.U32 R11, RZ, RZ, -0x42f37e9e ;  /* 0xbd0c8162ff0b7424 */ /* 0x000fe200078e00ff */
[----:B------:R-:W-:-:S05]  /*0f00*/  @!P0 MOV R11, 0xbcdc1be7 ;  /* 0xbcdc1be7000b8802 */ /* 0x000fca0000000f00 */
[----:B------:R-:W-:Y:S01]  /*0f10*/  FFMA.FTZ R28, R28, R26, R11 ;  /* 0x0000001a1c1c7223 */ /* 0x000fe2000001000b */
[----:B------:R-:W-:-:S06]  /*0f20*/  HFMA2.MMA R11, -RZ, RZ, 1.52734375, -41152 ;  /* 0x3e1cf906ff0b7435 */ /* 0x000fcc00000001ff */
[----:B------:R-:W-:-:S05]  /*0f30*/  @!P0 MOV R11, 0x3de718af ;  /* 0x3de718af000b8802 */ /* 0x000fca0000000f00 */
[----:B------:R-:W-:Y:S01]  /*0f40*/  FFMA.FTZ R28, R28, R26, R11 ;  /* 0x0000001a1c1c7223 */ /* 0x000fe2000001000b */
[----:B------:R-:W-:-:S06]  /*0f50*/  HFMA2.MMA R11, -RZ, RZ, 1.853515625, -0.00091457366943359375 ;  /* 0x3f6a937eff0b7435 */ /* 0x000fcc00000001ff */
[----:B------:R-:W-:-:S05]  /*0f60*/  @!P0 MOV R11, 0xbec093ac ;  /* 0xbec093ac000b8802 */ /* 0x000fca0000000f00 */
[----:B------:R-:W-:Y:S01]  /*0f70*/  FFMA.FTZ R28, R28, R26, R11 ;  /* 0x0000001a1c1c7223 */ /* 0x000fe2000001000b */
[----:B------:R-:W-:Y:S01]  /*0f80*/  HFMA2.MMA R11, -RZ, RZ, 1.78125, -136.25 ;  /* 0x3f20d842ff0b7435 */ /* 0x000fe200000001ff */
[----:B------:R-:W-:Y:S02]  /*0f90*/  FSEL R25, -R25, R10, P3 ;  /* 0x0000000a19197208 */ /* 0x000fe40001800100 */
[----:B------:R-:W-:-:S03]  /*0fa0*/  FSEL R23, -R24, R9, P2 ;  /* 0x0000000918177208 */ /* 0x000fc60001000100 */
[----:B------:R-:W-:Y:S01]  /*0fb0*/  @!P0 MOV R11, 0x3e0375d3 ;  /* 0x3e0375d3000b8802 */ /* 0x000fe20000000f00 */
[----:B------:R-:W-:Y:S01]  /*0fc0*/  FFMA.FTZ R20, R20, R25, R25 ;  /* 0x0000001914147223 */ /* 0x000fe20000010019 */
[----:B------:R-:W-:Y:S01]  /*0fd0*/  FFMA.FTZ R22, R22, R23, R23 ;  /* 0x0000001716167223 */ /* 0x000fe20000010017 */
[----:B------:R-:W-:Y:S02]  /*0fe0*/  FSEL R23, -R26, R21, P0 ;  /* 0x000000151a177208 */ /* 0x000fe40000000100 */
[----:B------:R-:W-:Y:S02]  /*0ff0*/  FFMA.FTZ R28, R28, R26, R11 ;  /* 0x0000001a1c1c7223 */ /* 0x000fe4000001000b */
[----:B------:R-:W1:Y:S02]  /*1000*/  @P3 MUFU.EX2 R11, R20 ;  /* 0x00000014000b3308 */ /* 0x000e640000000800 */
[----:B------:R-:W-:-:S06]  /*1010*/  FFMA.FTZ R23, R28, R23, R23 ;  /* 0x000000171c177223 */ /* 0x000fcc0000010017 */
[----:B------:R-:W2:Y:S08]  /*1020*/  @P2 MUFU.EX2 R25, R22 ;  /* 0x0000001600192308 */ /* 0x000eb00000000800 */
[----:B------:R-:W3:Y:S01]  /*1030*/  @P0 MUFU.EX2 R24, R23 ;  /* 0x0000001700180308 */ /* 0x000ee20000000800 */
[----:B-1----:R-:W-:-:S05]  /*1040*/  @P3 FADD R11, -R11, 1 ;  /* 0x3f8000000b0b3421 */ /* 0x002fca0000000100 */
[----:B------:R-:W-:Y:S01]  /*1050*/  @P3 LOP3.LUT R20, R11, 0x80000000, R10, 0xf8, !PT ;  /* 0x800000000b143812 */ /* 0x000fe200078ef80a */
[----:B--2---:R-:W-:Y:S01]  /*1060*/  @P2 FADD R26, -R25, 1 ;  /* 0x3f800000191a2421 */ /* 0x004fe20000000100 */
[----:B------:R-:W-:Y:S02]  /*1070*/  SHF.R.S32.HI R11, RZ, 0x1f, R0 ;  /* 0x0000001fff0b7819 */ /* 0x000fe40000011400 */
[----:B------:R-:W-:Y:S01]  /*1080*/  LEA R10, P1, R0, UR6, 0x2 ;  /* 0x00000006000a7c11 */ /* 0x000fe2000f8210ff */
[----:B---3--:R-:W-:-:S03]  /*1090*/  @P0 FADD R24, -R24, 1 ;  /* 0x3f80000018180421 */ /* 0x008fc60000000100 */
[----:B------:R-:W-:Y:S01]  /*10a0*/  LEA.HI.X R11, R0, UR7, R11, 0x2, P1 ;  /* 0x00000007000b7c11 */ /* 0x000fe200088f140b */
[----:B------:R-:W-:Y:S01]  /*10b0*/  FMUL R0, R12, 0.5 ;  /* 0x3f0000000c007820 */ /* 0x000fe20000400000 */
[----:B------:R-:W-:Y:S01]  /*10c0*/  @P2 LOP3.LUT R22, R26, 0x80000000, R9, 0xf8, !PT ;  /* 0x800000001a162812 */ /* 0x000fe200078ef809 */
[----:B------:R-:W-:Y:S01]  /*10d0*/  FADD R25, R16, 1 ;  /* 0x3f80000010197421 */ /* 0x000fe20000000000 */
[----:B------:R-:W-:Y:S01]  /*10e0*/  @P0 LOP3.LUT R23, R24, 0x80000000, R21, 0xf8, !PT ;  /* 0x8000000018170812 */ /* 0x000fe200078ef815 */
[----:B------:R-:W-:Y:S01]  /*10f0*/  FMUL R21, R15, 0.5 ;  /* 0x3f0000000f157820 */ /* 0x000fe20000400000 */
[----:B------:R-:W-:Y:S01]  /*1100*/  FMUL R24, R14, 0.5 ;  /* 0x3f0000000e187820 */ /* 0x000fe20000400000 */
[----:B------:R-:W-:Y:S01]  /*1110*/  FMUL R9, R13, 0.5 ;  /* 0x3f0000000d097820 */ /* 0x000fe20000400000 */
[----:B------:R-:W-:Y:S01]  /*1120*/  FADD R28, R19, 1 ;  /* 0x3f800000131c7421 */ /* 0x000fe20000000000 */
[----:B------:R-:W-:Y:S01]  /*1130*/  FADD R27, R18, 1 ;  /* 0x3f800000121b7421 */ /* 0x000fe20000000000 */
[----:B------:R-:W-:Y:S01]  /*1140*/  FADD R26, R17, 1 ;  /* 0x3f800000111a7421 */ /* 0x000fe20000000000 */
[----:B------:R-:W-:Y:S01]  /*1150*/  FMUL R16, R0, R25 ;  /* 0x0000001900107220 */ /* 0x000fe20000400000 */
[----:B------:R-:W-:Y:S01]  /*1160*/  FMUL R19, R21, R28 ;  /* 0x0000001c15137220 */ /* 0x000fe20000400000 */
[----:B------:R-:W-:Y:S01]  /*1170*/  FMUL R18, R24, R27 ;  /* 0x0000001b18127220 */ /* 0x000fe20000400000 */
[----:B------:R-:W-:Y:S01]  /*1180*/  FMUL R17, R9, R26 ;  /* 0x0000001a09117220 */ /* 0x000fe20000400000 */
[----:B------:R-:W-:Y:S01]  /*1190*/  FADD R25, R8, 1 ;  /* 0x3f80000008197421 */ /* 0x000fe20000000000 */
[----:B------:R-:W-:Y:S01]  /*11a0*/  FMUL R0, R7, 0.5 ;  /* 0x3f00000007007820 */ /* 0x000fe20000400000 */
        /* <DEDUP_REMOVED lines=10> */
[----:B------:R-:W-:Y:S04]  /*1250*/  STG.E.128 desc[UR4][R2.64+0x800], R12 ;  /* 0x0008000c02007986 */ /* 0x000fe8000c101d04 */
[----:B------:R-:W-:Y:S04]  /*1260*/  STG.E.128 desc[UR4][R2.64], R4 ;  /* 0x0000000402007986 */ /* 0x000fe8000c101d04 */
[----:B------:R-:W-:Y:S04]  /*1270*/  STG.E.128 desc[UR4][R10.64], R20 ;  /* 0x000000140a007986 */ /* 0x000fe8000c101d04 */
[----:B------:R-:W-:Y:S01]  /*1280*/  STG.E.128 desc[UR4][R10.64+0x800], R16 ;  /* 0x000800100a007986 */ /* 0x000fe2000c101d04 */
[----:B------:R-:W-:Y:S05]  /*1290*/  EXIT ;  /* 0x000000000000794d */ /* 0x000fea0003800000 */
.L_x_0:
[----:B------:R-:W-:-:S00]  /*12a0*/  BRA `(.L_x_0) ;  /* 0xfffffffc00fc7947 */ /* 0x000fc0000383ffff */
[----:B------:R-:W-:-:S00]  /*12b0*/  NOP ;  /* 0x0000000000007918 */ /* 0x000fc00000000000 */
        /* <DEDUP_REMOVED lines=12> */
.L_x_1:


//--------------------- .nv.global.init           --------------------------
	.section	.nv.global.init,"aw",@progbits
.nv.global.init:
	.type		_$_str,@object
	.size		_$_str,(.L_0 - _$_str)
_$_str:
        /*0000*/ 	.byte	0x5f, 0x5f, 0x43, 0x55, 0x44, 0x41, 0x5f, 0x46, 0x54, 0x5a, 0x00
.L_0:


//--------------------- .nv.constant0.triton_poi_fused_convolution_gelu_14 --------------------------
	.section	.nv.constant0.triton_poi_fused_convolution_gelu_14,"a",@progbits
	.sectionflags	@""
	.align	4
.nv.constant0.triton_poi_fused_convolution_gelu_14:
	.zero		556
